//
// Generated by NVIDIA NVVM Compiler
//
// Compiler Build ID: CL-36424714
// Cuda compilation tools, release 13.0, V13.0.88
// Based on NVVM 20.0.0
//

.version 9.0
.target sm_100
.address_size 64

	// .globl	_Z13findKSmallestP6pair_tiiS0_
// _ZZ13findKSmallestP6pair_tiiS0_E20shared_pivotNewIndex has been demoted

.visible .entry _Z13findKSmallestP6pair_tiiS0_(
	.param .u64 .ptr .align 1 _Z13findKSmallestP6pair_tiiS0__param_0,
	.param .u32 _Z13findKSmallestP6pair_tiiS0__param_1,
	.param .u32 _Z13findKSmallestP6pair_tiiS0__param_2,
	.param .u64 .ptr .align 1 _Z13findKSmallestP6pair_tiiS0__param_3
)
{
	.reg .pred 	%p<27>;
	.reg .b32 	%r<119>;
	.reg .b32 	%f<35>;
	.reg .b64 	%rd<51>;
	// demoted variable
	.shared .align 4 .u32 _ZZ13findKSmallestP6pair_tiiS0_E20shared_pivotNewIndex;
	ld.param.u64 	%rd11, [_Z13findKSmallestP6pair_tiiS0__param_0];
	ld.param.u32 	%r50, [_Z13findKSmallestP6pair_tiiS0__param_1];
	ld.param.u32 	%r51, [_Z13findKSmallestP6pair_tiiS0__param_2];
	ld.param.u64 	%rd10, [_Z13findKSmallestP6pair_tiiS0__param_3];
	cvta.to.global.u64 	%rd1, %rd11;
	mov.u32 	%r1, %tid.x;
	setp.ne.s32 	%p1, %r1, 0;
	@%p1 bra 	$L__BB0_2;
	mov.b32 	%r52, 0;
	st.shared.u32 	[_ZZ13findKSmallestP6pair_tiiS0_E20shared_pivotNewIndex], %r52;
$L__BB0_2:
	bar.sync 	0;
	setp.ge.s32 	%p2, %r1, %r51;
	@%p2 bra 	$L__BB0_45;
	mul.wide.u32 	%rd12, %r1, 8;
	add.s64 	%rd2, %rd1, %rd12;
	ld.global.f32 	%f1, [%rd2];
	add.s32 	%r55, %r51, -1;
	and.b32  	%r2, %r51, 7;
	setp.lt.u32 	%p3, %r55, 7;
	mov.b32 	%r111, 0;
	mov.u32 	%r95, %r111;
	@%p3 bra 	$L__BB0_22;
	and.b32  	%r111, %r51, -8;
	neg.s32 	%r93, %r111;
	add.s64 	%rd50, %rd1, 32;
	mov.b32 	%r95, 0;
$L__BB0_5:
	.pragma "nounroll";
	ld.global.f32 	%f2, [%rd50+-32];
	setp.geu.f32 	%p4, %f2, %f1;
	@%p4 bra 	$L__BB0_7;
	mul.wide.s32 	%rd13, %r95, 8;
	add.s64 	%rd14, %rd1, %rd13;
	ld.global.f32 	%f17, [%rd14];
	ld.global.u32 	%r57, [%rd14+4];
	ld.global.u32 	%r58, [%rd50+-28];
	st.global.f32 	[%rd14], %f2;
	st.global.u32 	[%rd14+4], %r58;
	st.global.f32 	[%rd50+-32], %f17;
	st.global.u32 	[%rd50+-28], %r57;
	add.s32 	%r95, %r95, 1;
$L__BB0_7:
	ld.global.f32 	%f3, [%rd50+-24];
	setp.geu.f32 	%p5, %f3, %f1;
	@%p5 bra 	$L__BB0_9;
	mul.wide.s32 	%rd15, %r95, 8;
	add.s64 	%rd16, %rd1, %rd15;
	ld.global.f32 	%f18, [%rd16];
	ld.global.u32 	%r59, [%rd16+4];
	ld.global.u32 	%r60, [%rd50+-20];
	st.global.f32 	[%rd16], %f3;
	st.global.u32 	[%rd16+4], %r60;
	st.global.f32 	[%rd50+-24], %f18;
	st.global.u32 	[%rd50+-20], %r59;
	add.s32 	%r95, %r95, 1;
$L__BB0_9:
	ld.global.f32 	%f4, [%rd50+-16];
	setp.geu.f32 	%p6, %f4, %f1;
	@%p6 bra 	$L__BB0_11;
	mul.wide.s32 	%rd17, %r95, 8;
	add.s64 	%rd18, %rd1, %rd17;
	ld.global.f32 	%f19, [%rd18];
	ld.global.u32 	%r61, [%rd18+4];
	ld.global.u32 	%r62, [%rd50+-12];
	st.global.f32 	[%rd18], %f4;
	st.global.u32 	[%rd18+4], %r62;
	st.global.f32 	[%rd50+-16], %f19;
	st.global.u32 	[%rd50+-12], %r61;
	add.s32 	%r95, %r95, 1;
$L__BB0_11:
	ld.global.f32 	%f5, [%rd50+-8];
	setp.geu.f32 	%p7, %f5, %f1;
	@%p7 bra 	$L__BB0_13;
	mul.wide.s32 	%rd19, %r95, 8;
	add.s64 	%rd20, %rd1, %rd19;
	ld.global.f32 	%f20, [%rd20];
	ld.global.u32 	%r63, [%rd20+4];
	ld.global.u32 	%r64, [%rd50+-4];
	st.global.f32 	[%rd20], %f5;
	st.global.u32 	[%rd20+4], %r64;
	st.global.f32 	[%rd50+-8], %f20;
	st.global.u32 	[%rd50+-4], %r63;
	add.s32 	%r95, %r95, 1;
$L__BB0_13:
	ld.global.f32 	%f6, [%rd50];
	setp.geu.f32 	%p8, %f6, %f1;
	@%p8 bra 	$L__BB0_15;
	mul.wide.s32 	%rd21, %r95, 8;
	add.s64 	%rd22, %rd1, %rd21;
	ld.global.f32 	%f21, [%rd22];
	ld.global.u32 	%r65, [%rd22+4];
	ld.global.u32 	%r66, [%rd50+4];
	st.global.f32 	[%rd22], %f6;
	st.global.u32 	[%rd22+4], %r66;
	st.global.f32 	[%rd50], %f21;
	st.global.u32 	[%rd50+4], %r65;
	add.s32 	%r95, %r95, 1;
$L__BB0_15:
	ld.global.f32 	%f7, [%rd50+8];
	setp.geu.f32 	%p9, %f7, %f1;
	@%p9 bra 	$L__BB0_17;
	mul.wide.s32 	%rd23, %r95, 8;
	add.s64 	%rd24, %rd1, %rd23;
	ld.global.f32 	%f22, [%rd24];
	ld.global.u32 	%r67, [%rd24+4];
	ld.global.u32 	%r68, [%rd50+12];
	st.global.f32 	[%rd24], %f7;
	st.global.u32 	[%rd24+4], %r68;
	st.global.f32 	[%rd50+8], %f22;
	st.global.u32 	[%rd50+12], %r67;
	add.s32 	%r95, %r95, 1;
$L__BB0_17:
	ld.global.f32 	%f8, [%rd50+16];
	setp.geu.f32 	%p10, %f8, %f1;
	@%p10 bra 	$L__BB0_19;
	mul.wide.s32 	%rd25, %r95, 8;
	add.s64 	%rd26, %rd1, %rd25;
	ld.global.f32 	%f23, [%rd26];
	ld.global.u32 	%r69, [%rd26+4];
	ld.global.u32 	%r70, [%rd50+20];
	st.global.f32 	[%rd26], %f8;
	st.global.u32 	[%rd26+4], %r70;
	st.global.f32 	[%rd50+16], %f23;
	st.global.u32 	[%rd50+20], %r69;
	add.s32 	%r95, %r95, 1;
$L__BB0_19:
	ld.global.f32 	%f9, [%rd50+24];
	setp.geu.f32 	%p11, %f9, %f1;
	@%p11 bra 	$L__BB0_21;
	mul.wide.s32 	%rd27, %r95, 8;
	add.s64 	%rd28, %rd1, %rd27;
	ld.global.f32 	%f24, [%rd28];
	ld.global.u32 	%r71, [%rd28+4];
	ld.global.u32 	%r72, [%rd50+28];
	st.global.f32 	[%rd28], %f9;
	st.global.u32 	[%rd28+4], %r72;
	st.global.f32 	[%rd50+24], %f24;
	st.global.u32 	[%rd50+28], %r71;
	add.s32 	%r95, %r95, 1;
$L__BB0_21:
	add.s32 	%r93, %r93, 8;
	add.s64 	%rd50, %rd50, 64;
	setp.ne.s32 	%p12, %r93, 0;
	@%p12 bra 	$L__BB0_5;
$L__BB0_22:
	setp.eq.s32 	%p13, %r2, 0;
	@%p13 bra 	$L__BB0_43;
	and.b32  	%r27, %r51, 3;
	setp.lt.u32 	%p14, %r2, 4;
	@%p14 bra 	$L__BB0_33;
	mul.wide.u32 	%rd29, %r111, 8;
	add.s64 	%rd6, %rd1, %rd29;
	ld.global.f32 	%f10, [%rd6];
	setp.geu.f32 	%p15, %f10, %f1;
	@%p15 bra 	$L__BB0_26;
	mul.wide.s32 	%rd30, %r95, 8;
	add.s64 	%rd31, %rd1, %rd30;
	ld.global.f32 	%f25, [%rd31];
	ld.global.u32 	%r74, [%rd31+4];
	ld.global.u32 	%r75, [%rd6+4];
	st.global.f32 	[%rd31], %f10;
	st.global.u32 	[%rd31+4], %r75;
	st.global.f32 	[%rd6], %f25;
	st.global.u32 	[%rd6+4], %r74;
	add.s32 	%r95, %r95, 1;
$L__BB0_26:
	ld.global.f32 	%f11, [%rd6+8];
	setp.geu.f32 	%p16, %f11, %f1;
	@%p16 bra 	$L__BB0_28;
	mul.wide.s32 	%rd32, %r95, 8;
	add.s64 	%rd33, %rd1, %rd32;
	ld.global.f32 	%f26, [%rd33];
	ld.global.u32 	%r76, [%rd33+4];
	ld.global.u32 	%r77, [%rd6+12];
	st.global.f32 	[%rd33], %f11;
	st.global.u32 	[%rd33+4], %r77;
	st.global.f32 	[%rd6+8], %f26;
	st.global.u32 	[%rd6+12], %r76;
	add.s32 	%r95, %r95, 1;
$L__BB0_28:
	ld.global.f32 	%f12, [%rd6+16];
	setp.geu.f32 	%p17, %f12, %f1;
	@%p17 bra 	$L__BB0_30;
	mul.wide.s32 	%rd34, %r95, 8;
	add.s64 	%rd35, %rd1, %rd34;
	ld.global.f32 	%f27, [%rd35];
	ld.global.u32 	%r78, [%rd35+4];
	ld.global.u32 	%r79, [%rd6+20];
	st.global.f32 	[%rd35], %f12;
	st.global.u32 	[%rd35+4], %r79;
	st.global.f32 	[%rd6+16], %f27;
	st.global.u32 	[%rd6+20], %r78;
	add.s32 	%r95, %r95, 1;
$L__BB0_30:
	ld.global.f32 	%f13, [%rd6+24];
	setp.geu.f32 	%p18, %f13, %f1;
	@%p18 bra 	$L__BB0_32;
	mul.wide.s32 	%rd36, %r95, 8;
	add.s64 	%rd37, %rd1, %rd36;
	ld.global.f32 	%f28, [%rd37];
	ld.global.u32 	%r80, [%rd37+4];
	ld.global.u32 	%r81, [%rd6+28];
	st.global.f32 	[%rd37], %f13;
	st.global.u32 	[%rd37+4], %r81;
	st.global.f32 	[%rd6+24], %f28;
	st.global.u32 	[%rd6+28], %r80;
	add.s32 	%r95, %r95, 1;
$L__BB0_32:
	add.s32 	%r111, %r111, 4;
$L__BB0_33:
	setp.eq.s32 	%p19, %r27, 0;
	@%p19 bra 	$L__BB0_43;
	setp.eq.s32 	%p20, %r27, 1;
	@%p20 bra 	$L__BB0_40;
	mul.wide.u32 	%rd38, %r111, 8;
	add.s64 	%rd7, %rd1, %rd38;
	ld.global.f32 	%f14, [%rd7];
	setp.geu.f32 	%p21, %f14, %f1;
	@%p21 bra 	$L__BB0_37;
	mul.wide.s32 	%rd39, %r95, 8;
	add.s64 	%rd40, %rd1, %rd39;
	ld.global.f32 	%f29, [%rd40];
	ld.global.u32 	%r83, [%rd40+4];
	ld.global.u32 	%r84, [%rd7+4];
	st.global.f32 	[%rd40], %f14;
	st.global.u32 	[%rd40+4], %r84;
	st.global.f32 	[%rd7], %f29;
	st.global.u32 	[%rd7+4], %r83;
	add.s32 	%r95, %r95, 1;
$L__BB0_37:
	ld.global.f32 	%f15, [%rd7+8];
	setp.geu.f32 	%p22, %f15, %f1;
	@%p22 bra 	$L__BB0_39;
	mul.wide.s32 	%rd41, %r95, 8;
	add.s64 	%rd42, %rd1, %rd41;
	ld.global.f32 	%f30, [%rd42];
	ld.global.u32 	%r85, [%rd42+4];
	ld.global.u32 	%r86, [%rd7+12];
	st.global.f32 	[%rd42], %f15;
	st.global.u32 	[%rd42+4], %r86;
	st.global.f32 	[%rd7+8], %f30;
	st.global.u32 	[%rd7+12], %r85;
	add.s32 	%r95, %r95, 1;
$L__BB0_39:
	add.s32 	%r111, %r111, 2;
$L__BB0_40:
	and.b32  	%r87, %r51, 1;
	setp.eq.b32 	%p23, %r87, 1;
	not.pred 	%p24, %p23;
	@%p24 bra 	$L__BB0_43;
	mul.wide.u32 	%rd43, %r111, 8;
	add.s64 	%rd8, %rd1, %rd43;
	ld.global.f32 	%f16, [%rd8];
	setp.geu.f32 	%p25, %f16, %f1;
	@%p25 bra 	$L__BB0_43;
	mul.wide.s32 	%rd44, %r95, 8;
	add.s64 	%rd45, %rd1, %rd44;
	ld.global.f32 	%f31, [%rd45];
	ld.global.u32 	%r88, [%rd45+4];
	ld.global.u32 	%r89, [%rd8+4];
	st.global.f32 	[%rd45], %f16;
	st.global.u32 	[%rd45+4], %r89;
	st.global.f32 	[%rd8], %f31;
	st.global.u32 	[%rd8+4], %r88;
	add.s32 	%r95, %r95, 1;
$L__BB0_43:
	mul.wide.s32 	%rd46, %r95, 8;
	add.s64 	%rd9, %rd1, %rd46;
	ld.global.f32 	%f32, [%rd9];
	ld.global.u32 	%r90, [%rd9+4];
	ld.global.f32 	%f33, [%rd2];
	ld.global.u32 	%r91, [%rd2+4];
	st.global.f32 	[%rd9], %f33;
	st.global.u32 	[%rd9+4], %r91;
	st.global.f32 	[%rd2], %f32;
	st.global.u32 	[%rd2+4], %r90;
	st.shared.u32 	[_ZZ13findKSmallestP6pair_tiiS0_E20shared_pivotNewIndex], %r95;
	setp.ne.s32 	%p26, %r95, %r50;
	@%p26 bra 	$L__BB0_45;
	cvta.to.global.u64 	%rd47, %rd10;
	add.s64 	%rd49, %rd47, %rd12;
	ld.global.f32 	%f34, [%rd9];
	ld.global.u32 	%r92, [%rd9+4];
	st.global.f32 	[%rd49], %f34;
	st.global.u32 	[%rd49+4], %r92;
$L__BB0_45:
	bar.sync 	0;
	ret;

}


// ===== COMPILED SASS (sm_100) =====

	.target	sm_100

	.elftype	@"ET_EXEC"


//--------------------- .note.nv.tkinfo           --------------------------
	.section	.note.nv.tkinfo,"",@"SHT_NOTE"
	.sectionflags	@"SHF_NOTE_NV_TKINFO"
	.tkinfo
        /*0018*/ 	.word	0x00000002
        /*0030*/ 	.string	""
        /*0030*/ 	.string	"ptxas"
        /*0030*/ 	.string	"Cuda compilation tools, release 13.0, V13.0.88"
        /*0030*/ 	.string	"Build cuda_13.0.r13.0/compiler.36424714_0"
        /*0030*/ 	.string	"-arch sm_100 -m 64 "



//--------------------- .note.nv.cuinfo           --------------------------
	.section	.note.nv.cuinfo,"",@"SHT_NOTE"
	.sectionflags	@"SHF_NOTE_NV_CUINFO"
        /*0018*/ 	.short	0x0002
        /*001a*/ 	.short	0x0064
        /*001c*/ 	.short	0x0082
	.zero		2


//--------------------- .nv.info                  --------------------------
	.section	.nv.info,"",@"SHT_CUDA_INFO"
	.align	4


	//----- nvinfo : EIATTR_REGCOUNT
	.align		4
        /*0000*/ 	.byte	0x04, 0x2f
        /*0002*/ 	.short	(.L_1 - .L_0)
	.align		4
.L_0:
        /*0004*/ 	.word	index@(_Z13findKSmallestP6pair_tiiS0_)
        /*0008*/ 	.word	0x0000001e


	//----- nvinfo : EIATTR_FRAME_SIZE
	.align		4
.L_1:
        /*000c*/ 	.byte	0x04, 0x11
        /*000e*/ 	.short	(.L_3 - .L_2)
	.align		4
.L_2:
        /*0010*/ 	.word	index@(_Z13findKSmallestP6pair_tiiS0_)
        /*0014*/ 	.word	0x00000000


	//----- nvinfo : EIATTR_MIN_STACK_SIZE
	.align		4
.L_3:
        /*0018*/ 	.byte	0x04, 0x12
        /*001a*/ 	.short	(.L_5 - .L_4)
	.align		4
.L_4:
        /*001c*/ 	.word	index@(_Z13findKSmallestP6pair_tiiS0_)
        /*0020*/ 	.word	0x00000000
.L_5:


//--------------------- .nv.compat                --------------------------
	.section	.nv.compat,"",@"SHT_CUDA_COMPAT_INFO"
	.align	4
        /*0000*/ 	.byte	0x02, 0x09, 0x00, 0x00, 0x02, 0x02, 0x01, 0x00, 0x02, 0x05, 0x05, 0x00, 0x03, 0x07, 0x01, 0x01
        /*0010*/ 	.byte	0x02, 0x03, 0x00, 0x00, 0x02, 0x06, 0x01, 0x00, 0x04, 0x0b, 0x08, 0x00, 0x09, 0x00, 0x00, 0x00
        /*0020*/ 	.byte	0x00, 0x00, 0x00, 0x00


//--------------------- .nv.info._Z13findKSmallestP6pair_tiiS0_ --------------------------
	.section	.nv.info._Z13findKSmallestP6pair_tiiS0_,"",@"SHT_CUDA_INFO"
	.sectionflags	@""
	.align	4


	//----- nvinfo : EIATTR_CUDA_API_VERSION
	.align		4
        /*0000*/ 	.byte	0x04, 0x37
        /*0002*/ 	.short	(.L_7 - .L_6)
.L_6:
        /*0004*/ 	.word	0x00000082


	//----- nvinfo : EIATTR_KPARAM_INFO
	.align		4
.L_7:
        /*0008*/ 	.byte	0x04, 0x17
        /*000a*/ 	.short	(.L_9 - .L_8)
.L_8:
        /*000c*/ 	.word	0x00000000
        /*0010*/ 	.short	0x0003
        /*0012*/ 	.short	0x0010
        /*0014*/ 	.byte	0x00, 0xf5, 0x21, 0x00


	//----- nvinfo : EIATTR_KPARAM_INFO
	.align		4
.L_9:
        /*0018*/ 	.byte	0x04, 0x17
        /*001a*/ 	.short	(.L_11 - .L_10)
.L_10:
        /*001c*/ 	.word	0x00000000
        /*0020*/ 	.short	0x0002
        /*0022*/ 	.short	0x000c
        /*0024*/ 	.byte	0x00, 0xf0, 0x11, 0x00


	//----- nvinfo : EIATTR_KPARAM_INFO
	.align		4
.L_11:
        /*0028*/ 	.byte	0x04, 0x17
        /*002a*/ 	.short	(.L_13 - .L_12)
.L_12:
        /*002c*/ 	.word	0x00000000
        /*0030*/ 	.short	0x0001
        /*0032*/ 	.short	0x0008
        /*0034*/ 	.byte	0x00, 0xf0, 0x11, 0x00


	//----- nvinfo : EIATTR_KPARAM_INFO
	.align		4
.L_13:
        /*0038*/ 	.byte	0x04, 0x17
        /*003a*/ 	.short	(.L_15 - .L_14)
.L_14:
        /*003c*/ 	.word	0x00000000
        /*0040*/ 	.short	0x0000
        /*0042*/ 	.short	0x0000
        /*0044*/ 	.byte	0x00, 0xf5, 0x21, 0x00


	//----- nvinfo : EIATTR_SPARSE_MMA_MASK
	.align		4
.L_15:
        /*0048*/ 	.byte	0x03, 0x50
        /*004a*/ 	.short	0x0000


	//----- nvinfo : EIATTR_MAXREG_COUNT
	.align		4
        /*004c*/ 	.byte	0x03, 0x1b
        /*004e*/ 	.short	0x00ff


	//----- nvinfo : EIATTR_NUM_BARRIERS
	.align		4
        /*0050*/ 	.byte	0x02, 0x4c
        /*0052*/ 	.byte	0x01
	.zero		1


	//----- nvinfo : EIATTR_MERCURY_ISA_VERSION
	.align		4
        /*0054*/ 	.byte	0x03, 0x5f
        /*0056*/ 	.short	0x0101


	//----- nvinfo : EIATTR_VRC_CTA_INIT_COUNT
	.align		4
        /*0058*/ 	.byte	0x02, 0x4a
	.zero		1
	.zero		1


	//----- nvinfo : EIATTR_EXIT_INSTR_OFFSETS
	.align		4
        /*005c*/ 	.byte	0x04, 0x1c
        /*005e*/ 	.short	(.L_17 - .L_16)


	//   ....[0]....
.L_16:
        /*0060*/ 	.word	0x00001d90


	//----- nvinfo : EIATTR_CRS_STACK_SIZE
	.align		4
.L_17:
        /*0064*/ 	.byte	0x04, 0x1e
        /*0066*/ 	.short	(.L_19 - .L_18)
.L_18:
        /*0068*/ 	.word	0x00000000


	//----- nvinfo : EIATTR_CBANK_PARAM_SIZE
	.align		4
.L_19:
        /*006c*/ 	.byte	0x03, 0x19
        /*006e*/ 	.short	0x0018


	//----- nvinfo : EIATTR_PARAM_CBANK
	.align		4
        /*0070*/ 	.byte	0x04, 0x0a
        /*0072*/ 	.short	(.L_21 - .L_20)
	.align		4
.L_20:
        /*0074*/ 	.word	index@(.nv.constant0._Z13findKSmallestP6pair_tiiS0_)
        /*0078*/ 	.short	0x0380
        /*007a*/ 	.short	0x0018


	//----- nvinfo : EIATTR_SW_WAR
	.align		4
.L_21:
        /*007c*/ 	.byte	0x04, 0x36
        /*007e*/ 	.short	(.L_23 - .L_22)
.L_22:
        /*0080*/ 	.word	0x00000008
.L_23:


//--------------------- .nv.callgraph             --------------------------
	.section	.nv.callgraph,"",@"SHT_CUDA_CALLGRAPH"
	.align	4
	.sectionentsize	8
	.align		4
        /*0000*/ 	.word	0x00000000
	.align		4
        /*0004*/ 	.word	0xffffffff
	.align		4
        /*0008*/ 	.word	0x00000000
	.align		4
        /*000c*/ 	.word	0xfffffffe
	.align		4
        /*0010*/ 	.word	0x00000000
	.align		4
        /*0014*/ 	.word	0xfffffffd
	.align		4
        /*0018*/ 	.word	0x00000000
	.align		4
        /*001c*/ 	.word	0xfffffffc


//--------------------- .text._Z13findKSmallestP6pair_tiiS0_ --------------------------
	.section	.text._Z13findKSmallestP6pair_tiiS0_,"ax",@progbits
	.align	128
        .global         _Z13findKSmallestP6pair_tiiS0_
        .type           _Z13findKSmallestP6pair_tiiS0_,@function
        .size           _Z13findKSmallestP6pair_tiiS0_,(.L_x_12 - _Z13findKSmallestP6pair_tiiS0_)
        .other          _Z13findKSmallestP6pair_tiiS0_,@"STO_CUDA_ENTRY STV_DEFAULT"
_Z13findKSmallestP6pair_tiiS0_:
.text._Z13findKSmallestP6pair_tiiS0_:
[----:B------:R-:W-:Y:S01]  /*0000*/  LDC R1, c[0x0][0x37c] ;  /* 0x0000df00ff017b82 */ /* 0x000fe20000000800 */
[----:B------:R-:W0:Y:S01]  /*0010*/  S2R R4, SR_TID.X ;  /* 0x0000000000047919 */ /* 0x000e220000002100 */
[----:B------:R-:W1:Y:S01]  /*0020*/  LDCU UR6, c[0x0][0x38c] ;  /* 0x00007180ff0677ac */ /* 0x000e620008000800 */
[----:B------:R-:W-:Y:S01]  /*0030*/  BSSY.RECONVERGENT B0, `(.L_x_0) ;  /* 0x00001d4000007945 */ /* 0x000fe20003800200 */
[----:B0-----:R-:W-:-:S13]  /*0040*/  ISETP.NE.AND P0, PT, R4, RZ, PT ;  /* 0x000000ff0400720c */ /* 0x001fda0003f05270 */
[----:B------:R-:W0:Y:S01]  /*0050*/  @!P0 S2R R3, SR_CgaCtaId ;  /* 0x0000000000038919 */ /* 0x000e220000008800 */
[----:B------:R-:W-:-:S04]  /*0060*/  @!P0 MOV R0, 0x400 ;  /* 0x0000040000008802 */ /* 0x000fc80000000f00 */
[----:B0-----:R-:W-:-:S05]  /*0070*/  @!P0 LEA R0, R3, R0, 0x18 ;  /* 0x0000000003008211 */ /* 0x001fca00078ec0ff */
[----:B------:R0:W-:Y:S01]  /*0080*/  @!P0 STS [R0], RZ ;  /* 0x000000ff00008388 */ /* 0x0001e20000000800 */
[----:B------:R-:W-:Y:S01]  /*0090*/  BAR.SYNC.DEFER_BLOCKING 0x0 ;  /* 0x0000000000007b1d */ /* 0x000fe20000010000 */
[----:B-1----:R-:W-:-:S13]  /*00a0*/  ISETP.GE.AND P0, PT, R4, UR6, PT ;  /* 0x0000000604007c0c */ /* 0x002fda000bf06270 */
[----:B0-----:R-:W-:Y:S05]  /*00b0*/  @P0 BRA `(.L_x_1) ;  /* 0x0000001c002c0947 */ /* 0x001fea0003800000 */
[----:B------:R-:W0:Y:S08]  /*00c0*/  LDC.64 R14, c[0x0][0x358] ;  /* 0x0000d600ff0e7b82 */ /* 0x000e300000000a00 */
[----:B------:R-:W1:Y:S01]  /*00d0*/  LDC.64 R2, c[0x0][0x380] ;  /* 0x0000e000ff027b82 */ /* 0x000e620000000a00 */
[----:B0-----:R-:W-:Y:S02]  /*00e0*/  R2UR UR4, R14 ;  /* 0x000000000e0472ca */ /* 0x001fe400000e0000 */
[----:B------:R-:W-:Y:S01]  /*00f0*/  R2UR UR5, R15 ;  /* 0x000000000f0572ca */ /* 0x000fe200000e0000 */
[----:B-1----:R-:W-:-:S12]  /*0100*/  IMAD.WIDE.U32 R2, R4, 0x8, R2 ;  /* 0x0000000804027825 */ /* 0x002fd800078e0002 */
[----:B------:R0:W5:Y:S01]  /*0110*/  LDG.E R5, desc[UR4][R2.64] ;  /* 0x0000000402057981 */ /* 0x000162000c1e1900 */
[----:B------:R-:W-:Y:S01]  /*0120*/  UIADD3 UR4, UPT, UPT, UR6, -0x1, URZ ;  /* 0xffffffff06047890 */ /* 0x000fe2000fffe0ff */
[----:B------:R-:W-:Y:S01]  /*0130*/  IMAD.MOV.U32 R6, RZ, RZ, RZ ;  /* 0x000000ffff067224 */ /* 0x000fe200078e00ff */
[----:B------:R-:W-:Y:S01]  /*0140*/  ULOP3.LUT UR7, UR6, 0x7, URZ, 0xc0, !UPT ;  /* 0x0000000706077892 */ /* 0x000fe2000f8ec0ff */
[----:B------:R-:W-:Y:S01]  /*0150*/  IMAD.MOV.U32 R0, RZ, RZ, RZ ;  /* 0x000000ffff007224 */ /* 0x000fe200078e00ff */
[----:B------:R-:W-:Y:S02]  /*0160*/  UISETP.GE.U32.AND UP1, UPT, UR4, 0x7, UPT ;  /* 0x000000070400788c */ /* 0x000fe4000bf26070 */
[----:B------:R-:W-:-:S07]  /*0170*/  UISETP.NE.AND UP0, UPT, UR7, URZ, UPT ;  /* 0x000000ff0700728c */ /* 0x000fce000bf05270 */
[----:B0-----:R-:W-:Y:S05]  /*0180*/  BRA.U !UP1, `(.L_x_2) ;  /* 0x0000000d09787547 */ /* 0x001fea000b800000 */
[----:B------:R-:W0:Y:S01]  /*0190*/  LDCU.64 UR4, c[0x0][0x380] ;  /* 0x00007000ff0477ac */ /* 0x000e220008000a00 */
[----:B------:R-:W-:Y:S01]  /*01a0*/  IMAD.MOV.U32 R0, RZ, RZ, RZ ;  /* 0x000000ffff007224 */ /* 0x000fe200078e00ff */
[----:B------:R-:W-:-:S04]  /*01b0*/  ULOP3.LUT UR9, UR6, 0xfffffff8, URZ, 0xc0, !UPT ;  /* 0xfffffff806097892 */ /* 0x000fc8000f8ec0ff */
[----:B------:R-:W-:Y:S02]  /*01c0*/  UIADD3 UR8, UPT, UPT, -UR9, URZ, URZ ;  /* 0x000000ff09087290 */ /* 0x000fe4000fffe1ff */
[----:B------:R-:W-:Y:S01]  /*01d0*/  IMAD.U32 R6, RZ, RZ, UR9 ;  /* 0x00000009ff067e24 */ /* 0x000fe2000f8e00ff */
[----:B0-----:R-:W-:-:S04]  /*01e0*/  UIADD3 UR4, UP1, UPT, UR4, 0x20, URZ ;  /* 0x0000002004047890 */ /* 0x001fc8000ff3e0ff */
[----:B------:R-:W-:Y:S02]  /*01f0*/  UIADD3.X UR5, UPT, UPT, URZ, UR5, URZ, UP1, !UPT ;  /* 0x00000005ff057290 */ /* 0x000fe40008ffe4ff */
[----:B------:R-:W-:-:S04]  /*0200*/  IMAD.U32 R7, RZ, RZ, UR4 ;  /* 0x00000004ff077e24 */ /* 0x000fc8000f8e00ff */
[----:B------:R-:W-:-:S07]  /*0210*/  IMAD.U32 R10, RZ, RZ, UR5 ;  /* 0x00000005ff0a7e24 */ /* 0x000fce000f8e00ff */
.L_x_3:
[----:B------:R-:W-:Y:S01]  /*0220*/  R2UR UR4, R14 ;  /* 0x000000000e0472ca */ /* 0x000fe200000e0000 */
[----:B0-----:R-:W-:Y:S01]  /*0230*/  IMAD.MOV.U32 R8, RZ, RZ, R7 ;  /* 0x000000ffff087224 */ /* 0x001fe200078e0007 */
[----:B------:R-:W-:Y:S01]  /*0240*/  R2UR UR5, R15 ;  /* 0x000000000f0572ca */ /* 0x000fe200000e0000 */
[----:B------:R-:W-:-:S12]  /*0250*/  IMAD.MOV.U32 R9, RZ, RZ, R10 ;  /* 0x000000ffff097224 */ /* 0x000fd800078e000a */
[----:B------:R-:W2:Y:S02]  /*0260*/  LDG.E R16, desc[UR4][R8.64+-0x20] ;  /* 0xffffe00408107981 */ /* 0x000ea4000c1e1900 */
[----:B--2--5:R-:W-:-:S13]  /*0270*/  FSETP.GEU.AND P0, PT, R16, R5, PT ;  /* 0x000000051000720b */ /* 0x024fda0003f0e000 */
[----:B------:R-:W-:Y:S01]  /*0280*/  @!P0 R2UR UR4, R14 ;  /* 0x000000000e0482ca */ /* 0x000fe200000e0000 */
[----:B------:R-:W0:Y:S01]  /*0290*/  @!P0 LDC.64 R10, c[0x0][0x380] ;  /* 0x0000e000ff0a8b82 */ /* 0x000e220000000a00 */
[----:B------:R-:W-:-:S13]  /*02a0*/  @!P0 R2UR UR5, R15 ;  /* 0x000000000f0582ca */ /* 0x000fda00000e0000 */
[----:B------:R-:W2:Y:S01]  /*02b0*/  @!P0 LDG.E R19, desc[UR4][R8.64+-0x1c] ;  /* 0xffffe40408138981 */ /* 0x000ea2000c1e1900 */
[C---:B------:R-:W-:Y:S02]  /*02c0*/  @!P0 R2UR UR10, R14.reuse ;  /* 0x000000000e0a82ca */ /* 0x040fe400000e0000 */
[C---:B------:R-:W-:Y:S02]  /*02d0*/  @!P0 R2UR UR11, R15.reuse ;  /* 0x000000000f0b82ca */ /* 0x040fe400000e0000 */
[C---:B------:R-:W-:Y:S02]  /*02e0*/  @!P0 R2UR UR12, R14.reuse ;  /* 0x000000000e0c82ca */ /* 0x040fe400000e0000 */
[C---:B------:R-:W-:Y:S02]  /*02f0*/  @!P0 R2UR UR13, R15.reuse ;  /* 0x000000000f0d82ca */ /* 0x040fe400000e0000 */
[----:B------:R-:W-:Y:S01]  /*0300*/  @!P0 R2UR UR14, R14 ;  /* 0x000000000e0e82ca */ /* 0x000fe200000e0000 */
[----:B0-----:R-:W-:Y:S01]  /*0310*/  @!P0 IMAD.WIDE R10, R0, 0x8, R10 ;  /* 0x00000008000a8825 */ /* 0x001fe200078e020a */
[----:B------:R-:W-:-:S02]  /*0320*/  @!P0 R2UR UR15, R15 ;  /* 0x000000000f0f82ca */ /* 0x000fc400000e0000 */
[----:B------:R-:W-:Y:S02]  /*0330*/  R2UR UR16, R14 ;  /* 0x000000000e1072ca */ /* 0x000fe400000e0000 */
[----:B------:R-:W-:Y:S01]  /*0340*/  R2UR UR17, R15 ;  /* 0x000000000f1172ca */ /* 0x000fe200000e0000 */
[----:B------:R-:W3:Y:S04]  /*0350*/  @!P0 LDG.E R7, desc[UR4][R10.64] ;  /* 0x000000040a078981 */ /* 0x000ee8000c1e1900 */
[----:B------:R-:W4:Y:S04]  /*0360*/  @!P0 LDG.E R17, desc[UR10][R10.64+0x4] ;  /* 0x0000040a0a118981 */ /* 0x000f28000c1e1900 */
[----:B------:R-:W-:Y:S04]  /*0370*/  @!P0 STG.E desc[UR12][R10.64], R16 ;  /* 0x000000100a008986 */ /* 0x000fe8000c10190c */
[----:B--2---:R0:W-:Y:S04]  /*0380*/  @!P0 STG.E desc[UR14][R10.64+0x4], R19 ;  /* 0x000004130a008986 */ /* 0x0041e8000c10190e */
[----:B------:R-:W2:Y:S02]  /*0390*/  LDG.E R18, desc[UR16][R8.64+-0x18] ;  /* 0xffffe81008127981 */ /* 0x000ea4000c1e1900 */
[----:B--2---:R-:W-:-:S13]  /*03a0*/  FSETP.GEU.AND P1, PT, R18, R5, PT ;  /* 0x000000051200720b */ /* 0x004fda0003f2e000 */
[----:B------:R-:W-:Y:S01]  /*03b0*/  @!P1 R2UR UR4, R14 ;  /* 0x000000000e0492ca */ /* 0x000fe200000e0000 */
[----:B------:R-:W1:Y:S01]  /*03c0*/  @!P1 LDC.64 R12, c[0x0][0x380] ;  /* 0x0000e000ff0c9b82 */ /* 0x000e620000000a00 */
[----:B------:R-:W-:-:S13]  /*03d0*/  @!P1 R2UR UR5, R15 ;  /* 0x000000000f0592ca */ /* 0x000fda00000e0000 */
[----:B------:R-:W2:Y:S01]  /*03e0*/  @!P1 LDG.E R23, desc[UR4][R8.64+-0x14] ;  /* 0xffffec0408179981 */ /* 0x000ea2000c1e1900 */
[C---:B------:R-:W-:Y:S02]  /*03f0*/  @!P0 R2UR UR4, R14.reuse ;  /* 0x000000000e0482ca */ /* 0x040fe400000e0000 */
[C---:B------:R-:W-:Y:S02]  /*0400*/  @!P0 R2UR UR5, R15.reuse ;  /* 0x000000000f0582ca */ /* 0x040fe400000e0000 */
[C---:B------:R-:W-:Y:S02]  /*0410*/  @!P1 R2UR UR12, R14.reuse ;  /* 0x000000000e0c92ca */ /* 0x040fe400000e0000 */
[C---:B------:R-:W-:Y:S02]  /*0420*/  @!P1 R2UR UR13, R15.reuse ;  /* 0x000000000f0d92ca */ /* 0x040fe400000e0000 */
[----:B------:R-:W-:Y:S02]  /*0430*/  @!P1 R2UR UR14, R14 ;  /* 0x000000000e0e92ca */ /* 0x000fe400000e0000 */
[----:B------:R-:W-:-:S02]  /*0440*/  @!P1 R2UR UR15, R15 ;  /* 0x000000000f0f92ca */ /* 0x000fc400000e0000 */
[C---:B------:R-:W-:Y:S02]  /*0450*/  @!P1 R2UR UR16, R14.reuse ;  /* 0x000000000e1092ca */ /* 0x040fe400000e0000 */
[C---:B------:R-:W-:Y:S02]  /*0460*/  @!P1 R2UR UR17, R15.reuse ;  /* 0x000000000f1192ca */ /* 0x040fe400000e0000 */
[C---:B------:R-:W-:Y:S02]  /*0470*/  @!P1 R2UR UR18, R14.reuse ;  /* 0x000000000e1292ca */ /* 0x040fe400000e0000 */
[C---:B------:R-:W-:Y:S02]  /*0480*/  @!P1 R2UR UR19, R15.reuse ;  /* 0x000000000f1392ca */ /* 0x040fe400000e0000 */
[----:B------:R-:W-:Y:S02]  /*0490*/  R2UR UR20, R14 ;  /* 0x000000000e1472ca */ /* 0x000fe400000e0000 */
[----:B------:R-:W-:Y:S01]  /*04a0*/  R2UR UR21, R15 ;  /* 0x000000000f1572ca */ /* 0x000fe200000e0000 */
[----:B------:R-:W-:-:S04]  /*04b0*/  @!P0 VIADD R0, R0, 0x1 ;  /* 0x0000000100008836 */ /* 0x000fc80000000000 */
[----:B-1----:R-:W-:Y:S01]  /*04c0*/  @!P1 IMAD.WIDE R12, R0, 0x8, R12 ;  /* 0x00000008000c9825 */ /* 0x002fe200078e020c */
[----:B---3--:R1:W-:Y:S04]  /*04d0*/  @!P0 STG.E desc[UR4][R8.64+-0x20], R7 ;  /* 0xffffe00708008986 */ /* 0x0083e8000c101904 */
[----:B----4-:R3:W-:Y:S04]  /*04e0*/  @!P0 STG.E desc[UR10][R8.64+-0x1c], R17 ;  /* 0xffffe41108008986 */ /* 0x0107e8000c10190a */
[----:B0-----:R-:W4:Y:S04]  /*04f0*/  @!P1 LDG.E R19, desc[UR12][R12.64] ;  /* 0x0000000c0c139981 */ /* 0x001f28000c1e1900 */
[----:B------:R-:W3:Y:S04]  /*0500*/  @!P1 LDG.E R21, desc[UR14][R12.64+0x4] ;  /* 0x0000040e0c159981 */ /* 0x000ee8000c1e1900 */
[----:B------:R0:W-:Y:S04]  /*0510*/  @!P1 STG.E desc[UR16][R12.64], R18 ;  /* 0x000000120c009986 */ /* 0x0001e8000c101910 */
[----:B--2---:R2:W-:Y:S04]  /*0520*/  @!P1 STG.E desc[UR18][R12.64+0x4], R23 ;  /* 0x000004170c009986 */ /* 0x0045e8000c101912 */
[----:B------:R-:W2:Y:S02]  /*0530*/  LDG.E R16, desc[UR20][R8.64+-0x10] ;  /* 0xfffff01408107981 */ /* 0x000ea4000c1e1900 */
[----:B--2---:R-:W-:-:S13]  /*0540*/  FSETP.GEU.AND P0, PT, R16, R5, PT ;  /* 0x000000051000720b */ /* 0x004fda0003f0e000 */
[----:B------:R-:W-:Y:S01]  /*0550*/  @!P0 R2UR UR4, R14 ;  /* 0x000000000e0482ca */ /* 0x000fe200000e0000 */
[----:B------:R-:W2:Y:S01]  /*0560*/  @!P0 LDC.64 R10, c[0x0][0x380] ;  /* 0x0000e000ff0a8b82 */ /* 0x000ea20000000a00 */
[----:B------:R-:W-:-:S13]  /*0570*/  @!P0 R2UR UR5, R15 ;  /* 0x000000000f0582ca */ /* 0x000fda00000e0000 */
[----:B------:R-:W3:Y:S01]  /*0580*/  @!P0 LDG.E R25, desc[UR4][R8.64+-0xc] ;  /* 0xfffff40408198981 */ /* 0x000ee2000c1e1900 */
        /* <DEDUP_REMOVED lines=10> */
[----:B------:R-:W-:Y:S02]  /*0630*/  @!P0 R2UR UR18, R14 ;  /* 0x000000000e1282ca */ /* 0x000fe400000e0000 */
[----:B------:R-:W-:Y:S01]  /*0640*/  @!P0 R2UR UR19, R15 ;  /* 0x000000000f1382ca */ /* 0x000fe200000e0000 */
[----:B------:R-:W-:-:S04]  /*0650*/  @!P1 VIADD R0, R0, 0x1 ;  /* 0x0000000100009836 */ /* 0x000fc80000000000 */
[----:B--2---:R-:W-:Y:S01]  /*0660*/  @!P0 IMAD.WIDE R10, R0, 0x8, R10 ;  /* 0x00000008000a8825 */ /* 0x004fe200078e020a */
[----:B----4-:R2:W-:Y:S04]  /*0670*/  @!P1 STG.E desc[UR4][R8.64+-0x18], R19 ;  /* 0xffffe81308009986 */ /* 0x0105e8000c101904 */
[----:B---3--:R3:W-:Y:S04]  /*0680*/  @!P1 STG.E desc[UR10][R8.64+-0x14], R21 ;  /* 0xffffec1508009986 */ /* 0x0087e8000c10190a */
[----:B-1----:R-:W4:Y:S04]  /*0690*/  @!P0 LDG.E R7, desc[UR12][R10.64] ;  /* 0x0000000c0a078981 */ /* 0x002f28000c1e1900 */
[----:B------:R-:W2:Y:S04]  /*06a0*/  @!P0 LDG.E R17, desc[UR14][R10.64+0x4] ;  /* 0x0000040e0a118981 */ /* 0x000ea8000c1e1900 */
[----:B------:R1:W-:Y:S04]  /*06b0*/  @!P0 STG.E desc[UR16][R10.64], R16 ;  /* 0x000000100a008986 */ /* 0x0003e8000c101910 */
[----:B------:R1:W-:Y:S04]  /*06c0*/  @!P0 STG.E desc[UR18][R10.64+0x4], R25 ;  /* 0x000004190a008986 */ /* 0x0003e8000c101912 */
[----:B0-----:R-:W3:Y:S02]  /*06d0*/  LDG.E R18, desc[UR20][R8.64+-0x8] ;  /* 0xfffff81408127981 */ /* 0x001ee4000c1e1900 */
[----:B---3--:R-:W-:-:S13]  /*06e0*/  FSETP.GEU.AND P1, PT, R18, R5, PT ;  /* 0x000000051200720b */ /* 0x008fda0003f2e000 */
[----:B------:R-:W-:Y:S01]  /*06f0*/  @!P1 R2UR UR4, R14 ;  /* 0x000000000e0492ca */ /* 0x000fe200000e0000 */
[----:B------:R-:W0:Y:S01]  /*0700*/  @!P1 LDC.64 R12, c[0x0][0x380] ;  /* 0x0000e000ff0c9b82 */ /* 0x000e220000000a00 */
        /* <DEDUP_REMOVED lines=15> */
[----:B0-----:R-:W-:Y:S01]  /*0800*/  @!P1 IMAD.WIDE R12, R0, 0x8, R12 ;  /* 0x00000008000c9825 */ /* 0x001fe200078e020c */
[----:B----4-:R0:W-:Y:S04]  /*0810*/  @!P0 STG.E desc[UR4][R8.64+-0x10], R7 ;  /* 0xfffff00708008986 */ /* 0x0101e8000c101904 */
[----:B--2---:R2:W-:Y:S04]  /*0820*/  @!P0 STG.E desc[UR10][R8.64+-0xc], R17 ;  /* 0xfffff41108008986 */ /* 0x0045e8000c10190a */
[----:B------:R-:W4:Y:S04]  /*0830*/  @!P1 LDG.E R19, desc[UR12][R12.64] ;  /* 0x0000000c0c139981 */ /* 0x000f28000c1e1900 */
[----:B------:R-:W2:Y:S04]  /*0840*/  @!P1 LDG.E R21, desc[UR14][R12.64+0x4] ;  /* 0x0000040e0c159981 */ /* 0x000ea8000c1e1900 */
[----:B------:R0:W-:Y:S04]  /*0850*/  @!P1 STG.E desc[UR16][R12.64], R18 ;  /* 0x000000120c009986 */ /* 0x0001e8000c101910 */
[----:B---3--:R3:W-:Y:S04]  /*0860*/  @!P1 STG.E desc[UR18][R12.64+0x4], R23 ;  /* 0x000004170c009986 */ /* 0x0087e8000c101912 */
[----:B-1----:R-:W3:Y:S02]  /*0870*/  LDG.E R16, desc[UR20][R8.64] ;  /* 0x0000001408107981 */ /* 0x002ee4000c1e1900 */
[----:B---3--:R-:W-:-:S13]  /*0880*/  FSETP.GEU.AND P0, PT, R16, R5, PT ;  /* 0x000000051000720b */ /* 0x008fda0003f0e000 */
[----:B------:R-:W-:Y:S01]  /*0890*/  @!P0 R2UR UR4, R14 ;  /* 0x000000000e0482ca */ /* 0x000fe200000e0000 */
[----:B------:R-:W1:Y:S01]  /*08a0*/  @!P0 LDC.64 R10, c[0x0][0x380] ;  /* 0x0000e000ff0a8b82 */ /* 0x000e620000000a00 */
        /* <DEDUP_REMOVED lines=15> */
[----:B-1----:R-:W-:Y:S01]  /*09a0*/  @!P0 IMAD.WIDE R10, R0, 0x8, R10 ;  /* 0x00000008000a8825 */ /* 0x002fe200078e020a */
[----:B----4-:R1:W-:Y:S04]  /*09b0*/  @!P1 STG.E desc[UR4][R8.64+-0x8], R19 ;  /* 0xfffff81308009986 */ /* 0x0103e8000c101904 */
[----:B--2---:R2:W-:Y:S04]  /*09c0*/  @!P1 STG.E desc[UR10][R8.64+-0x4], R21 ;  /* 0xfffffc1508009986 */ /* 0x0045e8000c10190a */
[----:B0-----:R-:W4:Y:S04]  /*09d0*/  @!P0 LDG.E R7, desc[UR12][R10.64] ;  /* 0x0000000c0a078981 */ /* 0x001f28000c1e1900 */
[----:B------:R-:W2:Y:S04]  /*09e0*/  @!P0 LDG.E R17, desc[UR14][R10.64+0x4] ;  /* 0x0000040e0a118981 */ /* 0x000ea8000c1e1900 */
[----:B------:R0:W-:Y:S04]  /*09f0*/  @!P0 STG.E desc[UR16][R10.64], R16 ;  /* 0x000000100a008986 */ /* 0x0001e8000c101910 */
[----:B---3--:R3:W-:Y:S04]  /*0a00*/  @!P0 STG.E desc[UR18][R10.64+0x4], R25 ;  /* 0x000004190a008986 */ /* 0x0087e8000c101912 */
[----:B------:R-:W3:Y:S02]  /*0a10*/  LDG.E R18, desc[UR20][R8.64+0x8] ;  /* 0x0000081408127981 */ /* 0x000ee4000c1e1900 */
[----:B---3--:R-:W-:-:S13]  /*0a20*/  FSETP.GEU.AND P1, PT, R18, R5, PT ;  /* 0x000000051200720b */ /* 0x008fda0003f2e000 */
[----:B------:R-:W-:Y:S01]  /*0a30*/  @!P1 R2UR UR4, R14 ;  /* 0x000000000e0492ca */ /* 0x000fe200000e0000 */
[----:B------:R-:W3:Y:S01]  /*0a40*/  @!P1 LDC.64 R12, c[0x0][0x380] ;  /* 0x0000e000ff0c9b82 */ /* 0x000ee20000000a00 */
        /* <DEDUP_REMOVED lines=15> */
[----:B---3--:R-:W-:Y:S01]  /*0b40*/  @!P1 IMAD.WIDE R12, R0, 0x8, R12 ;  /* 0x00000008000c9825 */ /* 0x008fe200078e020c */
[----:B----4-:R3:W-:Y:S04]  /*0b50*/  @!P0 STG.E desc[UR4][R8.64], R7 ;  /* 0x0000000708008986 */ /* 0x0107e8000c101904 */
[----:B--2---:R2:W-:Y:S04]  /*0b60*/  @!P0 STG.E desc[UR10][R8.64+0x4], R17 ;  /* 0x0000041108008986 */ /* 0x0045e8000c10190a */
[----:B-1----:R-:W4:Y:S04]  /*0b70*/  @!P1 LDG.E R19, desc[UR12][R12.64] ;  /* 0x0000000c0c139981 */ /* 0x002f28000c1e1900 */
[----:B------:R-:W3:Y:S04]  /*0b80*/  @!P1 LDG.E R21, desc[UR14][R12.64+0x4] ;  /* 0x0000040e0c159981 */ /* 0x000ee8000c1e1900 */
[----:B------:R1:W-:Y:S04]  /*0b90*/  @!P1 STG.E desc[UR16][R12.64], R18 ;  /* 0x000000120c009986 */ /* 0x0003e8000c101910 */
[----:B------:R1:W-:Y:S04]  /*0ba0*/  @!P1 STG.E desc[UR18][R12.64+0x4], R23 ;  /* 0x000004170c009986 */ /* 0x0003e8000c101912 */
[----:B0-----:R-:W2:Y:S02]  /*0bb0*/  LDG.E R16, desc[UR20][R8.64+0x10] ;  /* 0x0000101408107981 */ /* 0x001ea4000c1e1900 */
[----:B--2---:R-:W-:-:S13]  /*0bc0*/  FSETP.GEU.AND P0, PT, R16, R5, PT ;  /* 0x000000051000720b */ /* 0x004fda0003f0e000 */
        /* <DEDUP_REMOVED lines=18> */
[----:B----4-:R-:W-:Y:S04]  /*0cf0*/  @!P1 STG.E desc[UR4][R8.64+0x8], R19 ;  /* 0x0000081308009986 */ /* 0x010fe8000c101904 */
[----:B---3--:R0:W-:Y:S04]  /*0d00*/  @!P1 STG.E desc[UR10][R8.64+0xc], R21 ;  /* 0x00000c1508009986 */ /* 0x0081e8000c10190a */
[----:B------:R-:W3:Y:S04]  /*0d10*/  @!P0 LDG.E R7, desc[UR12][R10.64] ;  /* 0x0000000c0a078981 */ /* 0x000ee8000c1e1900 */
[----:B------:R-:W4:Y:S04]  /*0d20*/  @!P0 LDG.E R17, desc[UR14][R10.64+0x4] ;  /* 0x0000040e0a118981 */ /* 0x000f28000c1e1900 */
[----:B------:R-:W-:Y:S04]  /*0d30*/  @!P0 STG.E desc[UR16][R10.64], R16 ;  /* 0x000000100a008986 */ /* 0x000fe8000c101910 */
[----:B--2---:R2:W-:Y:S04]  /*0d40*/  @!P0 STG.E desc[UR18][R10.64+0x4], R25 ;  /* 0x000004190a008986 */ /* 0x0045e8000c101912 */
[----:B-1----:R-:W2:Y:S01]  /*0d50*/  LDG.E R18, desc[UR20][R8.64+0x18] ;  /* 0x0000181408127981 */ /* 0x002ea2000c1e1900 */
[----:B------:R-:W-:-:S02]  /*0d60*/  @!P0 R2UR UR4, R14 ;  /* 0x000000000e0482ca */ /* 0x000fc400000e0000 */
[C---:B------:R-:W-:Y:S02]  /*0d70*/  @!P0 R2UR UR5, R15.reuse ;  /* 0x000000000f0582ca */ /* 0x040fe400000e0000 */
[----:B------:R-:W-:Y:S02]  /*0d80*/  @!P0 R2UR UR10, R14 ;  /* 0x000000000e0a82ca */ /* 0x000fe400000e0000 */
[----:B------:R-:W-:Y:S01]  /*0d90*/  @!P0 R2UR UR11, R15 ;  /* 0x000000000f0b82ca */ /* 0x000fe200000e0000 */
[----:B------:R-:W-:-:S08]  /*0da0*/  @!P0 VIADD R0, R0, 0x1 ;  /* 0x0000000100008836 */ /* 0x000fd00000000000 */
[----:B---3--:R1:W-:Y:S04]  /*0db0*/  @!P0 STG.E desc[UR4][R8.64+0x10], R7 ;  /* 0x0000100708008986 */ /* 0x0083e8000c101904 */
[----:B----4-:R3:W-:Y:S01]  /*0dc0*/  @!P0 STG.E desc[UR10][R8.64+0x14], R17 ;  /* 0x0000141108008986 */ /* 0x0107e2000c10190a */
[----:B--2---:R-:W-:-:S13]  /*0dd0*/  FSETP.GEU.AND P1, PT, R18, R5, PT ;  /* 0x000000051200720b */ /* 0x004fda0003f2e000 */
[----:B------:R-:W2:Y:S01]  /*0de0*/  @!P1 LDC.64 R12, c[0x0][0x380] ;  /* 0x0000e000ff0c9b82 */ /* 0x000ea20000000a00 */
[C---:B------:R-:W-:Y:S02]  /*0df0*/  @!P1 R2UR UR16, R14.reuse ;  /* 0x000000000e1092ca */ /* 0x040fe400000e0000 */
[C---:B------:R-:W-:Y:S02]  /*0e00*/  @!P1 R2UR UR17, R15.reuse ;  /* 0x000000000f1192ca */ /* 0x040fe400000e0000 */
[C---:B------:R-:W-:Y:S02]  /*0e10*/  @!P1 R2UR UR12, R14.reuse ;  /* 0x000000000e0c92ca */ /* 0x040fe400000e0000 */
[C---:B------:R-:W-:Y:S02]  /*0e20*/  @!P1 R2UR UR13, R15.reuse ;  /* 0x000000000f0d92ca */ /* 0x040fe400000e0000 */
[----:B------:R-:W-:Y:S02]  /*0e30*/  @!P1 R2UR UR14, R14 ;  /* 0x000000000e0e92ca */ /* 0x000fe400000e0000 */
[----:B------:R-:W-:-:S05]  /*0e40*/  @!P1 R2UR UR15, R15 ;  /* 0x000000000f0f92ca */ /* 0x000fca00000e0000 */
[----:B0-----:R-:W4:Y:S01]  /*0e50*/  @!P1 LDG.E R21, desc[UR16][R8.64+0x1c] ;  /* 0x00001c1008159981 */ /* 0x001f22000c1e1900 */
[----:B--2---:R-:W-:-:S05]  /*0e60*/  @!P1 IMAD.WIDE R12, R0, 0x8, R12 ;  /* 0x00000008000c9825 */ /* 0x004fca00078e020c */
[----:B------:R-:W2:Y:S04]  /*0e70*/  @!P1 LDG.E R11, desc[UR12][R12.64] ;  /* 0x0000000c0c0b9981 */ /* 0x000ea8000c1e1900 */
[----:B------:R-:W3:Y:S01]  /*0e80*/  @!P1 LDG.E R19, desc[UR14][R12.64+0x4] ;  /* 0x0000040e0c139981 */ /* 0x000ee2000c1e1900 */
[C---:B------:R-:W-:Y:S02]  /*0e90*/  @!P1 R2UR UR4, R14.reuse ;  /* 0x000000000e0492ca */ /* 0x040fe400000e0000 */
[C---:B------:R-:W-:Y:S02]  /*0ea0*/  @!P1 R2UR UR5, R15.reuse ;  /* 0x000000000f0592ca */ /* 0x040fe400000e0000 */
[----:B------:R-:W-:Y:S02]  /*0eb0*/  @!P1 R2UR UR10, R14 ;  /* 0x000000000e0a92ca */ /* 0x000fe400000e0000 */
[----:B------:R-:W-:Y:S01]  /*0ec0*/  @!P1 R2UR UR11, R15 ;  /* 0x000000000f0b92ca */ /* 0x000fe200000e0000 */
[----:B------:R-:W-:-:S08]  /*0ed0*/  UIADD3 UR8, UPT, UPT, UR8, 0x8, URZ ;  /* 0x0000000808087890 */ /* 0x000fd0000fffe0ff */
[----:B------:R0:W-:Y:S01]  /*0ee0*/  @!P1 STG.E desc[UR4][R12.64], R18 ;  /* 0x000000120c009986 */ /* 0x0001e2000c101904 */
[----:B------:R-:W-:Y:S01]  /*0ef0*/  UISETP.NE.AND UP1, UPT, UR8, URZ, UPT ;  /* 0x000000ff0800728c */ /* 0x000fe2000bf25270 */
[----:B-1----:R-:W-:Y:S01]  /*0f00*/  IADD3 R7, P0, PT, R8, 0x40, RZ ;  /* 0x0000004008077810 */ /* 0x002fe20007f1e0ff */
[----:B------:R-:W-:-:S04]  /*0f10*/  @!P1 VIADD R0, R0, 0x1 ;  /* 0x0000000100009836 */ /* 0x000fc80000000000 */
[----:B------:R-:W-:Y:S01]  /*0f20*/  IMAD.X R10, RZ, RZ, R9, P0 ;  /* 0x000000ffff0a7224 */ /* 0x000fe200000e0609 */
[----:B----4-:R0:W-:Y:S04]  /*0f30*/  @!P1 STG.E desc[UR10][R12.64+0x4], R21 ;  /* 0x000004150c009986 */ /* 0x0101e8000c10190a */
[----:B--2---:R0:W-:Y:S04]  /*0f40*/  @!P1 STG.E desc[UR12][R8.64+0x18], R11 ;  /* 0x0000180b08009986 */ /* 0x0041e8000c10190c */
[----:B---3--:R0:W-:Y:S01]  /*0f50*/  @!P1 STG.E desc[UR14][R8.64+0x1c], R19 ;  /* 0x00001c1308009986 */ /* 0x0081e2000c10190e */
[----:B------:R-:W-:Y:S05]  /*0f60*/  BRA.U UP1, `(.L_x_3) ;  /* 0xfffffff101ac7547 */ /* 0x000fea000b83ffff */
.L_x_2:
[----:B------:R-:W-:Y:S05]  /*0f70*/  BRA.U !UP0, `(.L_x_4) ;  /* 0x0000000908e07547 */ /* 0x000fea000b800000 */
[----:B------:R-:W1:Y:S01]  /*0f80*/  LDC R7, c[0x0][0x38c] ;  /* 0x0000e300ff077b82 */ /* 0x000e620000000800 */
[----:B------:R-:W-:Y:S01]  /*0f90*/  UISETP.GE.U32.AND UP0, UPT, UR7, 0x4, UPT ;  /* 0x000000040700788c */ /* 0x000fe2000bf06070 */
[----:B-1----:R-:W-:-:S08]  /*0fa0*/  LOP3.LUT R16, R7, 0x3, RZ, 0xc0, !PT ;  /* 0x0000000307107812 */ /* 0x002fd000078ec0ff */
[----:B------:R-:W-:Y:S05]  /*0fb0*/  BRA.U !UP0, `(.L_x_5) ;  /* 0x0000000508987547 */ /* 0x000fea000b800000 */
[----:B0-----:R-:W0:Y:S01]  /*0fc0*/  LDC.64 R10, c[0x0][0x380] ;  /* 0x0000e000ff0a7b82 */ /* 0x001e220000000a00 */
[----:B------:R-:W-:Y:S02]  /*0fd0*/  R2UR UR4, R14 ;  /* 0x000000000e0472ca */ /* 0x000fe400000e0000 */
[----:B------:R-:W-:Y:S01]  /*0fe0*/  R2UR UR5, R15 ;  /* 0x000000000f0572ca */ /* 0x000fe200000e0000 */
[----:B0-----:R-:W-:-:S12]  /*0ff0*/  IMAD.WIDE.U32 R8, R6, 0x8, R10 ;  /* 0x0000000806087825 */ /* 0x001fd800078e000a */
[----:B------:R-:W2:Y:S02]  /*1000*/  LDG.E R18, desc[UR4][R8.64] ;  /* 0x0000000408127981 */ /* 0x000ea4000c1e1900 */
[----:B--2--5:R-:W-:-:S13]  /*1010*/  FSETP.GEU.AND P1, PT, R18, R5, PT ;  /* 0x000000051200720b */ /* 0x024fda0003f2e000 */
[----:B------:R-:W-:Y:S02]  /*1020*/  @!P1 R2UR UR4, R14 ;  /* 0x000000000e0492ca */ /* 0x000fe400000e0000 */
[----:B------:R-:W-:-:S13]  /*1030*/  @!P1 R2UR UR5, R15 ;  /* 0x000000000f0592ca */ /* 0x000fda00000e0000 */
[----:B------:R-:W2:Y:S01]  /*1040*/  @!P1 LDG.E R21, desc[UR4][R8.64+0x4] ;  /* 0x0000040408159981 */ /* 0x000ea2000c1e1900 */
[----:B------:R-:W-:Y:S01]  /*1050*/  @!P1 R2UR UR8, R14 ;  /* 0x000000000e0892ca */ /* 0x000fe200000e0000 */
[----:B------:R-:W-:Y:S01]  /*1060*/  @!P1 IMAD.WIDE R12, R0, 0x8, R10 ;  /* 0x00000008000c9825 */ /* 0x000fe200078e020a */
[C---:B------:R-:W-:Y:S02]  /*1070*/  @!P1 R2UR UR9, R15.reuse ;  /* 0x000000000f0992ca */ /* 0x040fe400000e0000 */
[C---:B------:R-:W-:Y:S02]  /*1080*/  @!P1 R2UR UR10, R14.reuse ;  /* 0x000000000e0a92ca */ /* 0x040fe400000e0000 */
[C---:B------:R-:W-:Y:S01]  /*1090*/  @!P1 R2UR UR11, R15.reuse ;  /* 0x000000000f0b92ca */ /* 0x040fe200000e0000 */
[----:B------:R-:W3:Y:S01]  /*10a0*/  @!P1 LDG.E R17, desc[UR4][R12.64] ;  /* 0x000000040c119981 */ /* 0x000ee2000c1e1900 */
[----:B------:R-:W-:Y:S02]  /*10b0*/  @!P1 R2UR UR12, R14 ;  /* 0x000000000e0c92ca */ /* 0x000fe400000e0000 */
[----:B------:R-:W-:-:S02]  /*10c0*/  @!P1 R2UR UR13, R15 ;  /* 0x000000000f0d92ca */ /* 0x000fc400000e0000 */
[----:B------:R-:W-:Y:S02]  /*10d0*/  R2UR UR14, R14 ;  /* 0x000000000e0e72ca */ /* 0x000fe400000e0000 */
[----:B------:R-:W-:Y:S01]  /*10e0*/  R2UR UR15, R15 ;  /* 0x000000000f0f72ca */ /* 0x000fe200000e0000 */
[----:B------:R0:W4:Y:S04]  /*10f0*/  @!P1 LDG.E R19, desc[UR8][R12.64+0x4] ;  /* 0x000004080c139981 */ /* 0x000128000c1e1900 */
[----:B------:R-:W-:Y:S04]  /*1100*/  @!P1 STG.E desc[UR10][R12.64], R18 ;  /* 0x000000120c009986 */ /* 0x000fe8000c10190a */
[----:B--2---:R0:W-:Y:S04]  /*1110*/  @!P1 STG.E desc[UR12][R12.64+0x4], R21 ;  /* 0x000004150c009986 */ /* 0x0041e8000c10190c */
[----:B------:R-:W2:Y:S02]  /*1120*/  LDG.E R20, desc[UR14][R8.64+0x8] ;  /* 0x0000080e08147981 */ /* 0x000ea4000c1e1900 */
[----:B--2---:R-:W-:-:S13]  /*1130*/  FSETP.GEU.AND P0, PT, R20, R5, PT ;  /* 0x000000051400720b */ /* 0x004fda0003f0e000 */
[----:B------:R-:W-:Y:S02]  /*1140*/  @!P0 R2UR UR4, R14 ;  /* 0x000000000e0482ca */ /* 0x000fe400000e0000 */
        /* <DEDUP_REMOVED lines=15> */
[----:B0-----:R-:W-:Y:S01]  /*1240*/  @!P0 IMAD.WIDE R12, R0, 0x8, R10 ;  /* 0x00000008000c8825 */ /* 0x001fe200078e020a */
[----:B---3--:R-:W-:Y:S04]  /*1250*/  @!P1 STG.E desc[UR4][R8.64], R17 ;  /* 0x0000001108009986 */ /* 0x008fe8000c101904 */
[----:B----4-:R-:W-:Y:S04]  /*1260*/  @!P1 STG.E desc[UR8][R8.64+0x4], R19 ;  /* 0x0000041308009986 */ /* 0x010fe8000c101908 */
[----:B------:R-:W3:Y:S04]  /*1270*/  @!P0 LDG.E R21, desc[UR10][R12.64] ;  /* 0x0000000a0c158981 */ /* 0x000ee8000c1e1900 */
        /* <DEDUP_REMOVED lines=22> */
[----:B---3--:R0:W-:Y:S04]  /*13e0*/  @!P0 STG.E desc[UR4][R8.64+0x8], R21 ;  /* 0x0000081508008986 */ /* 0x0081e8000c101904 */
[----:B----4-:R0:W-:Y:S04]  /*13f0*/  @!P0 STG.E desc[UR8][R8.64+0xc], R23 ;  /* 0x00000c1708008986 */ /* 0x0101e8000c101908 */
[----:B------:R-:W3:Y:S04]  /*1400*/  @!P1 LDG.E R17, desc[UR10][R12.64] ;  /* 0x0000000a0c119981 */ /* 0x000ee8000c1e1900 */
[----:B------:R-:W4:Y:S04]  /*1410*/  @!P1 LDG.E R19, desc[UR12][R12.64+0x4] ;  /* 0x0000040c0c139981 */ /* 0x000f28000c1e1900 */
[----:B------:R0:W-:Y:S04]  /*1420*/  @!P1 STG.E desc[UR14][R12.64], R18 ;  /* 0x000000120c009986 */ /* 0x0001e8000c10190e */
[----:B--2---:R0:W-:Y:S04]  /*1430*/  @!P1 STG.E desc[UR16][R12.64+0x4], R27 ;  /* 0x0000041b0c009986 */ /* 0x0041e8000c101910 */
[----:B------:R-:W2:Y:S01]  /*1440*/  LDG.E R20, desc[UR18][R8.64+0x18] ;  /* 0x0000181208147981 */ /* 0x000ea2000c1e1900 */
[----:B------:R-:W-:-:S02]  /*1450*/  @!P1 R2UR UR4, R14 ;  /* 0x000000000e0492ca */ /* 0x000fc400000e0000 */
[C---:B------:R-:W-:Y:S02]  /*1460*/  @!P1 R2UR UR5, R15.reuse ;  /* 0x000000000f0592ca */ /* 0x040fe400000e0000 */
[----:B------:R-:W-:Y:S02]  /*1470*/  @!P1 R2UR UR8, R14 ;  /* 0x000000000e0892ca */ /* 0x000fe400000e0000 */
[----:B------:R-:W-:Y:S01]  /*1480*/  @!P1 R2UR UR9, R15 ;  /* 0x000000000f0992ca */ /* 0x000fe200000e0000 */
[----:B------:R-:W-:Y:S01]  /*1490*/  BSSY.RECONVERGENT B1, `(.L_x_6) ;  /* 0x0000017000017945 */ /* 0x000fe20003800200 */
[----:B------:R-:W-:-:S07]  /*14a0*/  @!P1 VIADD R0, R0, 0x1 ;  /* 0x0000000100009836 */ /* 0x000fce0000000000 */
[----:B---3--:R0:W-:Y:S04]  /*14b0*/  @!P1 STG.E desc[UR4][R8.64+0x10], R17 ;  /* 0x0000101108009986 */ /* 0x0081e8000c101904 */
[----:B----4-:R0:W-:Y:S01]  /*14c0*/  @!P1 STG.E desc[UR8][R8.64+0x14], R19 ;  /* 0x0000141308009986 */ /* 0x0101e2000c101908 */
[----:B--2---:R-:W-:-:S13]  /*14d0*/  FSETP.GEU.AND P0, PT, R20, R5, PT ;  /* 0x000000051400720b */ /* 0x004fda0003f0e000 */
[----:B0-----:R-:W-:Y:S05]  /*14e0*/  @P0 BRA `(.L_x_7) ;  /* 0x0000000000440947 */ /* 0x001fea0003800000 */
[----:B------:R-:W-:Y:S01]  /*14f0*/  R2UR UR10, R14 ;  /* 0x000000000e0a72ca */ /* 0x000fe200000e0000 */
[----:B------:R-:W-:Y:S01]  /*1500*/  IMAD.WIDE R10, R0, 0x8, R10 ;  /* 0x00000008000a7825 */ /* 0x000fe200078e020a */
[C---:B------:R-:W-:Y:S02]  /*1510*/  R2UR UR11, R15.reuse ;  /* 0x000000000f0b72ca */ /* 0x040fe400000e0000 */
[C---:B------:R-:W-:Y:S02]  /*1520*/  R2UR UR4, R14.reuse ;  /* 0x000000000e0472ca */ /* 0x040fe400000e0000 */
[C---:B------:R-:W-:Y:S02]  /*1530*/  R2UR UR5, R15.reuse ;  /* 0x000000000f0572ca */ /* 0x040fe400000e0000 */
[----:B------:R-:W-:Y:S02]  /*1540*/  R2UR UR8, R14 ;  /* 0x000000000e0872ca */ /* 0x000fe400000e0000 */
[----:B------:R-:W-:-:S05]  /*1550*/  R2UR UR9, R15 ;  /* 0x000000000f0972ca */ /* 0x000fca00000e0000 */
[----:B------:R-:W2:Y:S04]  /*1560*/  LDG.E R19, desc[UR10][R8.64+0x1c] ;  /* 0x00001c0a08137981 */ /* 0x000ea8000c1e1900 */
[----:B------:R-:W3:Y:S04]  /*1570*/  LDG.E R13, desc[UR4][R10.64] ;  /* 0x000000040a0d7981 */ /* 0x000ee8000c1e1900 */
[----:B------:R-:W4:Y:S01]  /*1580*/  LDG.E R17, desc[UR8][R10.64+0x4] ;  /* 0x000004080a117981 */ /* 0x000f22000c1e1900 */
[----:B------:R-:W-:Y:S01]  /*1590*/  R2UR UR12, R14 ;  /* 0x000000000e0c72ca */ /* 0x000fe200000e0000 */
[----:B------:R-:W-:Y:S01]  /*15a0*/  VIADD R0, R0, 0x1 ;  /* 0x0000000100007836 */ /* 0x000fe20000000000 */
[----:B------:R-:W-:Y:S01]  /*15b0*/  R2UR UR13, R15 ;  /* 0x000000000f0d72ca */ /* 0x000fe200000e0000 */
[----:B------:R0:W-:Y:S04]  /*15c0*/  STG.E desc[UR4][R10.64], R20 ;  /* 0x000000140a007986 */ /* 0x0001e8000c101904 */
[----:B--2---:R0:W-:Y:S04]  /*15d0*/  STG.E desc[UR8][R10.64+0x4], R19 ;  /* 0x000004130a007986 */ /* 0x0041e8000c101908 */
[----:B---3--:R0:W-:Y:S04]  /*15e0*/  STG.E desc[UR10][R8.64+0x18], R13 ;  /* 0x0000180d08007986 */ /* 0x0081e8000c10190a */
[----:B----4-:R0:W-:Y:S02]  /*15f0*/  STG.E desc[UR12][R8.64+0x1c], R17 ;  /* 0x00001c1108007986 */ /* 0x0101e4000c10190c */
.L_x_7:
[----:B------:R-:W-:Y:S05]  /*1600*/  BSYNC.RECONVERGENT B1 ;  /* 0x0000000000017941 */ /* 0x000fea0003800200 */
.L_x_6:
[----:B------:R-:W-:-:S07]  /*1610*/  VIADD R6, R6, 0x4 ;  /* 0x0000000406067836 */ /* 0x000fce0000000000 */
.L_x_5:
[----:B------:R-:W-:-:S13]  /*1620*/  ISETP.NE.AND P0, PT, R16, RZ, PT ;  /* 0x000000ff1000720c */ /* 0x000fda0003f05270 */
[----:B------:R-:W-:Y:S05]  /*1630*/  @!P0 BRA `(.L_x_4) ;  /* 0x0000000400308947 */ /* 0x000fea0003800000 */
[----:B------:R-:W-:-:S13]  /*1640*/  ISETP.NE.AND P0, PT, R16, 0x1, PT ;  /* 0x000000011000780c */ /* 0x000fda0003f05270 */
[----:B------:R-:W-:Y:S05]  /*1650*/  @!P0 BRA `(.L_x_8) ;  /* 0x0000000000c08947 */ /* 0x000fea0003800000 */
        /* <DEDUP_REMOVED lines=19> */
[----:B------:R-:W4:Y:S04]  /*1790*/  @!P0 LDG.E R19, desc[UR8][R12.64+0x4] ;  /* 0x000004080c138981 */ /* 0x000f28000c1e1900 */
[----:B------:R0:W-:Y:S04]  /*17a0*/  @!P0 STG.E desc[UR10][R12.64], R16 ;  /* 0x000000100c008986 */ /* 0x0001e8000c10190a */
[----:B--2---:R0:W-:Y:S04]  /*17b0*/  @!P0 STG.E desc[UR12][R12.64+0x4], R21 ;  /* 0x000004150c008986 */ /* 0x0041e8000c10190c */
[----:B------:R-:W2:Y:S01]  /*17c0*/  LDG.E R18, desc[UR14][R8.64+0x8] ;  /* 0x0000080e08127981 */ /* 0x000ea2000c1e1900 */
[----:B------:R-:W-:Y:S03]  /*17d0*/  BSSY.RECONVERGENT B1, `(.L_x_9) ;  /* 0x0000017000017945 */ /* 0x000fe60003800200 */
[----:B---3--:R0:W-:Y:S01]  /*17e0*/  @!P0 STG.E desc[UR4][R8.64], R17 ;  /* 0x0000001108008986 */ /* 0x0081e2000c101904 */
[----:B------:R-:W-:-:S03]  /*17f0*/  @!P0 VIADD R0, R0, 0x1 ;  /* 0x0000000100008836 */ /* 0x000fc60000000000 */
        /* <DEDUP_REMOVED lines=20> */
.L_x_10:
[----:B------:R-:W-:Y:S05]  /*1940*/  BSYNC.RECONVERGENT B1 ;  /* 0x0000000000017941 */ /* 0x000fea0003800200 */
.L_x_9:
[----:B------:R-:W-:-:S07]  /*1950*/  VIADD R6, R6, 0x2 ;  /* 0x0000000206067836 */ /* 0x000fce0000000000 */
.L_x_8:
[----:B------:R-:W-:-:S04]  /*1960*/  LOP3.LUT R7, R7, 0x1, RZ, 0xc0, !PT ;  /* 0x0000000107077812 */ /* 0x000fc800078ec0ff */
[----:B------:R-:W-:-:S13]  /*1970*/  ISETP.NE.U32.AND P0, PT, R7, 0x1, PT ;  /* 0x000000010700780c */ /* 0x000fda0003f05070 */
[----:B------:R-:W-:Y:S05]  /*1980*/  @P0 BRA `(.L_x_4) ;  /* 0x00000000005c0947 */ /* 0x000fea0003800000 */
[----:B0-----:R-:W0:Y:S01]  /*1990*/  LDC.64 R8, c[0x0][0x380] ;  /* 0x0000e000ff087b82 */ /* 0x001e220000000a00 */
[----:B------:R-:W-:Y:S02]  /*19a0*/  R2UR UR4, R14 ;  /* 0x000000000e0472ca */ /* 0x000fe400000e0000 */
[----:B------:R-:W-:Y:S01]  /*19b0*/  R2UR UR5, R15 ;  /* 0x000000000f0572ca */ /* 0x000fe200000e0000 */
[----:B0-----:R-:W-:-:S12]  /*19c0*/  IMAD.WIDE.U32 R6, R6, 0x8, R8 ;  /* 0x0000000806067825 */ /* 0x001fd800078e0008 */
[----:B------:R-:W2:Y:S02]  /*19d0*/  LDG.E R10, desc[UR4][R6.64] ;  /* 0x00000004060a7981 */ /* 0x000ea4000c1e1900 */
[----:B--2--5:R-:W-:-:S13]  /*19e0*/  FSETP.GEU.AND P0, PT, R10, R5, PT ;  /* 0x000000050a00720b */ /* 0x024fda0003f0e000 */
[----:B------:R-:W-:Y:S01]  /*19f0*/  @!P0 R2UR UR10, R14 ;  /* 0x000000000e0a82ca */ /* 0x000fe200000e0000 */
[----:B------:R-:W-:Y:S01]  /*1a00*/  @!P0 IMAD.WIDE R8, R0, 0x8, R8 ;  /* 0x0000000800088825 */ /* 0x000fe200078e0208 */
[C---:B------:R-:W-:Y:S02]  /*1a10*/  @!P0 R2UR UR11, R15.reuse ;  /* 0x000000000f0b82ca */ /* 0x040fe400000e0000 */
[C---:B------:R-:W-:Y:S02]  /*1a20*/  @!P0 R2UR UR4, R14.reuse ;  /* 0x000000000e0482ca */ /* 0x040fe400000e0000 */
[C---:B------:R-:W-:Y:S02]  /*1a30*/  @!P0 R2UR UR5, R15.reuse ;  /* 0x000000000f0582ca */ /* 0x040fe400000e0000 */
[----:B------:R-:W-:Y:S02]  /*1a40*/  @!P0 R2UR UR8, R14 ;  /* 0x000000000e0882ca */ /* 0x000fe400000e0000 */
[----:B------:R-:W-:-:S05]  /*1a50*/  @!P0 R2UR UR9, R15 ;  /* 0x000000000f0982ca */ /* 0x000fca00000e0000 */
[----:B------:R-:W2:Y:S04]  /*1a60*/  @!P0 LDG.E R13, desc[UR10][R6.64+0x4] ;  /* 0x0000040a060d8981 */ /* 0x000ea8000c1e1900 */
[----:B------:R-:W3:Y:S04]  /*1a70*/  @!P0 LDG.E R5, desc[UR4][R8.64] ;  /* 0x0000000408058981 */ /* 0x000ee8000c1e1900 */
[----:B------:R-:W4:Y:S01]  /*1a80*/  @!P0 LDG.E R11, desc[UR8][R8.64+0x4] ;  /* 0x00000408080b8981 */ /* 0x000f22000c1e1900 */
[----:B------:R-:W-:Y:S01]  /*1a90*/  @!P0 R2UR UR12, R14 ;  /* 0x000000000e0c82ca */ /* 0x000fe200000e0000 */
[----:B------:R-:W-:Y:S01]  /*1aa0*/  @!P0 VIADD R0, R0, 0x1 ;  /* 0x0000000100008836 */ /* 0x000fe20000000000 */
[----:B------:R-:W-:Y:S01]  /*1ab0*/  @!P0 R2UR UR13, R15 ;  /* 0x000000000f0d82ca */ /* 0x000fe200000e0000 */
[----:B------:R1:W-:Y:S04]  /*1ac0*/  @!P0 STG.E desc[UR4][R8.64], R10 ;  /* 0x0000000a08008986 */ /* 0x0003e8000c101904 */
[----:B--2---:R1:W-:Y:S04]  /*1ad0*/  @!P0 STG.E desc[UR8][R8.64+0x4], R13 ;  /* 0x0000040d08008986 */ /* 0x0043e8000c101908 */
[----:B---3--:R1:W-:Y:S04]  /*1ae0*/  @!P0 STG.E desc[UR10][R6.64], R5 ;  /* 0x0000000506008986 */ /* 0x0083e8000c10190a */
[----:B----4-:R1:W-:Y:S02]  /*1af0*/  @!P0 STG.E desc[UR12][R6.64+0x4], R11 ;  /* 0x0000040b06008986 */ /* 0x0103e4000c10190c */
.L_x_4:
[----:B01----:R-:W0:Y:S01]  /*1b00*/  LDC.64 R8, c[0x0][0x380] ;  /* 0x0000e000ff087b82 */ /* 0x003e220000000a00 */
[C---:B------:R-:W-:Y:S02]  /*1b10*/  R2UR UR10, R14.reuse ;  /* 0x000000000e0a72ca */ /* 0x040fe400000e0000 */
[C---:B------:R-:W-:Y:S02]  /*1b20*/  R2UR UR11, R15.reuse ;  /* 0x000000000f0b72ca */ /* 0x040fe400000e0000 */
[C---:B------:R-:W-:Y:S02]  /*1b30*/  R2UR UR12, R14.reuse ;  /* 0x000000000e0c72ca */ /* 0x040fe400000e0000 */
[C---:B------:R-:W-:Y:S02]  /*1b40*/  R2UR UR13, R15.reuse ;  /* 0x000000000f0d72ca */ /* 0x040fe400000e0000 */
[----:B------:R-:W-:Y:S02]  /*1b50*/  R2UR UR4, R14 ;  /* 0x000000000e0472ca */ /* 0x000fe400000e0000 */
[----:B------:R-:W-:-:S02]  /*1b60*/  R2UR UR5, R15 ;  /* 0x000000000f0572ca */ /* 0x000fc400000e0000 */
[----:B------:R-:W-:Y:S02]  /*1b70*/  R2UR UR8, R14 ;  /* 0x000000000e0872ca */ /* 0x000fe400000e0000 */
[----:B------:R-:W-:Y:S01]  /*1b80*/  R2UR UR9, R15 ;  /* 0x000000000f0972ca */ /* 0x000fe200000e0000 */
[----:B-----5:R-:W2:Y:S04]  /*1b90*/  LDG.E R5, desc[UR10][R2.64] ;  /* 0x0000000a02057981 */ /* 0x020ea8000c1e1900 */
[----:B------:R-:W3:Y:S01]  /*1ba0*/  LDG.E R17, desc[UR12][R2.64+0x4] ;  /* 0x0000040c02117981 */ /* 0x000ee2000c1e1900 */
[----:B0-----:R-:W-:-:S05]  /*1bb0*/  IMAD.WIDE R8, R0, 0x8, R8 ;  /* 0x0000000800087825 */ /* 0x001fca00078e0208 */
[----:B------:R-:W4:Y:S01]  /*1bc0*/  LDG.E R11, desc[UR4][R8.64] ;  /* 0x00000004080b7981 */ /* 0x000f22000c1e1900 */
[----:B------:R-:W0:Y:S03]  /*1bd0*/  LDCU UR4, c[0x0][0x388] ;  /* 0x00007100ff0477ac */ /* 0x000e260008000800 */
[----:B------:R-:W4:Y:S01]  /*1be0*/  LDG.E R13, desc[UR8][R8.64+0x4] ;  /* 0x00000408080d7981 */ /* 0x000f22000c1e1900 */
[----:B0-----:R-:W-:Y:S02]  /*1bf0*/  ISETP.NE.AND P0, PT, R0, UR4, PT ;  /* 0x0000000400007c0c */ /* 0x001fe4000bf05270 */
[----:B------:R-:W-:-:S11]  /*1c00*/  R2UR UR4, R14 ;  /* 0x000000000e0472ca */ /* 0x000fd600000e0000 */
[C---:B------:R-:W-:Y:S01]  /*1c10*/  @!P0 R2UR UR14, R14.reuse ;  /* 0x000000000e0e82ca */ /* 0x040fe200000e0000 */
[----:B------:R-:W0:Y:S01]  /*1c20*/  @!P0 LDC.64 R6, c[0x0][0x390] ;  /* 0x0000e400ff068b82 */ /* 0x000e220000000a00 */
[C---:B------:R-:W-:Y:S02]  /*1c30*/  @!P0 R2UR UR15, R15.reuse ;  /* 0x000000000f0f82ca */ /* 0x040fe400000e0000 */
[C---:B------:R-:W-:Y:S02]  /*1c40*/  @!P0 R2UR UR16, R14.reuse ;  /* 0x000000000e1082ca */ /* 0x040fe400000e0000 */
[----:B------:R-:W-:Y:S01]  /*1c50*/  @!P0 R2UR UR17, R15 ;  /* 0x000000000f1182ca */ /* 0x000fe200000e0000 */
[----:B--2---:R0:W-:Y:S04]  /*1c60*/  STG.E desc[UR4][R8.64], R5 ;  /* 0x0000000508007986 */ /* 0x0041e8000c101904 */
[----:B---3--:R1:W-:Y:S04]  /*1c70*/  STG.E desc[UR8][R8.64+0x4], R17 ;  /* 0x0000041108007986 */ /* 0x0083e8000c101908 */
[----:B----4-:R1:W-:Y:S04]  /*1c80*/  STG.E desc[UR10][R2.64], R11 ;  /* 0x0000000b02007986 */ /* 0x0103e8000c10190a */
[----:B------:R1:W-:Y:S04]  /*1c90*/  STG.E desc[UR12][R2.64+0x4], R13 ;  /* 0x0000040d02007986 */ /* 0x0003e8000c10190c */
[----:B------:R-:W2:Y:S04]  /*1ca0*/  @!P0 LDG.E R19, desc[UR14][R8.64] ;  /* 0x0000000e08138981 */ /* 0x000ea8000c1e1900 */
[----:B------:R-:W3:Y:S01]  /*1cb0*/  @!P0 LDG.E R21, desc[UR16][R8.64+0x4] ;  /* 0x0000041008158981 */ /* 0x000ee2000c1e1900 */
[----:B------:R-:W4:Y:S01]  /*1cc0*/  S2UR UR5, SR_CgaCtaId ;  /* 0x00000000000579c3 */ /* 0x000f220000008800 */
[----:B------:R-:W-:-:S02]  /*1cd0*/  @!P0 R2UR UR8, R14 ;  /* 0x000000000e0882ca */ /* 0x000fc400000e0000 */
[C---:B------:R-:W-:Y:S02]  /*1ce0*/  @!P0 R2UR UR9, R15.reuse ;  /* 0x000000000f0982ca */ /* 0x040fe400000e0000 */
[----:B------:R-:W-:Y:S02]  /*1cf0*/  @!P0 R2UR UR10, R14 ;  /* 0x000000000e0a82ca */ /* 0x000fe400000e0000 */
[----:B------:R-:W-:Y:S01]  /*1d00*/  @!P0 R2UR UR11, R15 ;  /* 0x000000000f0b82ca */ /* 0x000fe200000e0000 */
[----:B------:R-:W-:Y:S01]  /*1d10*/  UMOV UR4, 0x400 ;  /* 0x0000040000047882 */ /* 0x000fe20000000000 */
[----:B0-----:R-:W-:Y:S01]  /*1d20*/  @!P0 IMAD.WIDE.U32 R4, R4, 0x8, R6 ;  /* 0x0000000804048825 */ /* 0x001fe200078e0006 */
[----:B----4-:R-:W-:-:S09]  /*1d30*/  ULEA UR4, UR5, UR4, 0x18 ;  /* 0x0000000405047291 */ /* 0x010fd2000f8ec0ff */
[----:B------:R1:W-:Y:S04]  /*1d40*/  STS [UR4], R0 ;  /* 0x00000000ff007988 */ /* 0x0003e80008000804 */
[----:B--2---:R1:W-:Y:S04]  /*1d50*/  @!P0 STG.E desc[UR8][R4.64], R19 ;  /* 0x0000001304008986 */ /* 0x0043e8000c101908 */
[----:B---3--:R1:W-:Y:S02]  /*1d60*/  @!P0 STG.E desc[UR10][R4.64+0x4], R21 ;  /* 0x0000041504008986 */ /* 0x0083e4000c10190a */
.L_x_1:
[----:B------:R-:W-:Y:S05]  /*1d70*/  BSYNC.RECONVERGENT B0 ;  /* 0x0000000000007941 */ /* 0x000fea0003800200 */
.L_x_0:
[----:B------:R-:W-:Y:S06]  /*1d80*/  BAR.SYNC.DEFER_BLOCKING 0x0 ;  /* 0x0000000000007b1d */ /* 0x000fec0000010000 */
[----:B------:R-:W-:Y:S05]  /*1d90*/  EXIT ;  /* 0x000000000000794d */ /* 0x000fea0003800000 */
.L_x_11:
[----:B------:R-:W-:-:S00]  /*1da0*/  BRA `(.L_x_11) ;  /* 0xfffffffc00fc7947 */ /* 0x000fc0000383ffff */
[----:B------:R-:W-:-:S00]  /*1db0*/  NOP ;  /* 0x0000000000007918 */ /* 0x000fc00000000000 */
        /* <DEDUP_REMOVED lines=12> */
.L_x_12:


//--------------------- .nv.shared._Z13findKSmallestP6pair_tiiS0_ --------------------------
	.section	.nv.shared._Z13findKSmallestP6pair_tiiS0_,"aw",@nobits
	.sectionflags	@""
	.align	4
.nv.shared._Z13findKSmallestP6pair_tiiS0_:
	.zero		1028


//--------------------- .nv.shared.reserved.0     --------------------------
	.section	.nv.shared.reserved.0,"aw",@nobits
	.weak		__nv_reservedSMEM_offset_0_alias
	.size		__nv_reservedSMEM_offset_0_alias, 0, 64
	.other		__nv_reservedSMEM_offset_0_alias,@"STO_CUDA_RESERVED_SHARED STV_DEFAULT"
__nv_reservedSMEM_offset_0_alias:
	.zero		0
	.zero		64


//--------------------- .nv.constant0._Z13findKSmallestP6pair_tiiS0_ --------------------------
	.section	.nv.constant0._Z13findKSmallestP6pair_tiiS0_,"a",@progbits
	.sectionflags	@""
	.align	4
.nv.constant0._Z13findKSmallestP6pair_tiiS0_:
	.zero		920


//--------------------- SYMBOLS --------------------------

	.type		.nv.reservedSmem.offset0,@object
	.size		.nv.reservedSmem.offset0,0x4
	.type		.nv.reservedSmem.cap,@object
	.size		.nv.reservedSmem.cap,0x4
